	.headerflags	@"EF_CUDA_TEXMODE_UNIFIED EF_CUDA_64BIT_ADDRESS EF_CUDA_SM89 EF_CUDA_VIRTUAL_SM(EF_CUDA_SM89)"
	.elftype	@"ET_EXEC"


//--------------------- .nv.info                  --------------------------
	.section	.nv.info,"",@"SHT_CUDA_INFO"
	.align	4


	//----- nvinfo : EIATTR_REGCOUNT
	.align		4
        /*0000*/ 	.byte	0x04, 0x2f
        /*0002*/ 	.short	(.L_1 - .L_0)
	.align		4
.L_0:
        /*0004*/ 	.word	index@(triton_per_fused_add_mul_pow_reciprocal_select_sum_unsqueeze_25)
        /*0008*/ 	.word	0x00000012


	//----- nvinfo : EIATTR_FRAME_SIZE
	.align		4
.L_1:
        /*000c*/ 	.byte	0x04, 0x11
        /*000e*/ 	.short	(.L_3 - .L_2)
	.align		4
.L_2:
        /*0010*/ 	.word	index@(triton_per_fused_add_mul_pow_reciprocal_select_sum_unsqueeze_25)
        /*0014*/ 	.word	0x00000000


	//----- nvinfo : EIATTR_MIN_STACK_SIZE
	.align		4
.L_3:
        /*0018*/ 	.byte	0x04, 0x12
        /*001a*/ 	.short	(.L_5 - .L_4)
	.align		4
.L_4:
        /*001c*/ 	.word	index@(triton_per_fused_add_mul_pow_reciprocal_select_sum_unsqueeze_25)
        /*0020*/ 	.word	0x00000000
.L_5:


//--------------------- .nv.info.triton_per_fused_add_mul_pow_reciprocal_select_sum_unsqueeze_25 --------------------------
	.section	.nv.info.triton_per_fused_add_mul_pow_reciprocal_select_sum_unsqueeze_25,"",@"SHT_CUDA_INFO"
	.sectionflags	@""
	.align	4


	//----- nvinfo : EIATTR_CUDA_API_VERSION
	.align		4
        /*0000*/ 	.byte	0x04, 0x37
        /*0002*/ 	.short	(.L_7 - .L_6)
.L_6:
        /*0004*/ 	.word	0x00000080


	//----- nvinfo : EIATTR_PARAM_CBANK
	.align		4
.L_7:
        /*0008*/ 	.byte	0x04, 0x0a
        /*000a*/ 	.short	(.L_9 - .L_8)
	.align		4
.L_8:
        /*000c*/ 	.word	index@(.nv.constant0.triton_per_fused_add_mul_pow_reciprocal_select_sum_unsqueeze_25)
        /*0010*/ 	.short	0x0160
        /*0012*/ 	.short	0x0028


	//----- nvinfo : EIATTR_CBANK_PARAM_SIZE
	.align		4
.L_9:
        /*0014*/ 	.byte	0x03, 0x19
        /*0016*/ 	.short	0x0028


	//----- nvinfo : EIATTR_KPARAM_INFO
	.align		4
        /*0018*/ 	.byte	0x04, 0x17
        /*001a*/ 	.short	(.L_11 - .L_10)
.L_10:
        /*001c*/ 	.word	0x00000000
        /*0020*/ 	.short	0x0004
        /*0022*/ 	.short	0x0020
        /*0024*/ 	.byte	0x00, 0xf4, 0x21, 0x00


	//----- nvinfo : EIATTR_KPARAM_INFO
	.align		4
.L_11:
        /*0028*/ 	.byte	0x04, 0x17
        /*002a*/ 	.short	(.L_13 - .L_12)
.L_12:
        /*002c*/ 	.word	0x00000000
        /*0030*/ 	.short	0x0003
        /*0032*/ 	.short	0x0018
        /*0034*/ 	.byte	0x00, 0xf0, 0x11, 0x00


	//----- nvinfo : EIATTR_KPARAM_INFO
	.align		4
.L_13:
        /*0038*/ 	.byte	0x04, 0x17
        /*003a*/ 	.short	(.L_15 - .L_14)
.L_14:
        /*003c*/ 	.word	0x00000000
        /*0040*/ 	.short	0x0002
        /*0042*/ 	.short	0x0010
        /*0044*/ 	.byte	0x00, 0xf4, 0x21, 0x00


	//----- nvinfo : EIATTR_KPARAM_INFO
	.align		4
.L_15:
        /*0048*/ 	.byte	0x04, 0x17
        /*004a*/ 	.short	(.L_17 - .L_16)
.L_16:
        /*004c*/ 	.word	0x00000000
        /*0050*/ 	.short	0x0001
        /*0052*/ 	.short	0x0008
        /*0054*/ 	.byte	0x00, 0xf4, 0x21, 0x00


	//----- nvinfo : EIATTR_KPARAM_INFO
	.align		4
.L_17:
        /*0058*/ 	.byte	0x04, 0x17
        /*005a*/ 	.short	(.L_19 - .L_18)
.L_18:
        /*005c*/ 	.word	0x00000000
        /*0060*/ 	.short	0x0000
        /*0062*/ 	.short	0x0000
        /*0064*/ 	.byte	0x00, 0xf4, 0x21, 0x00


	//----- nvinfo : EIATTR_MAXREG_COUNT
	.align		4
.L_19:
        /*0068*/ 	.byte	0x03, 0x1b
        /*006a*/ 	.short	0x00ff


	//----- nvinfo : EIATTR_COOP_GROUP_MASK_REGIDS
	.align		4
        /*006c*/ 	.byte	0x04, 0x29
        /*006e*/ 	.short	(.L_21 - .L_20)


	//   ....[0]....
.L_20:
        /*0070*/ 	.word	0xffffffff


	//   ....[1]....
        /*0074*/ 	.word	0xffffffff


	//   ....[2]....
        /*0078*/ 	.word	0xffffffff


	//   ....[3]....
        /*007c*/ 	.word	0xffffffff


	//   ....[4]....
        /*0080*/ 	.word	0xffffffff


	//   ....[5]....
        /*0084*/ 	.word	0xffffffff


	//----- nvinfo : EIATTR_COOP_GROUP_INSTR_OFFSETS
	.align		4
.L_21:
        /*0088*/ 	.byte	0x04, 0x28
        /*008a*/ 	.short	(.L_23 - .L_22)


	//   ....[0]....
.L_22:
        /*008c*/ 	.word	0x000000c0


	//   ....[1]....
        /*0090*/ 	.word	0x000000f0


	//   ....[2]....
        /*0094*/ 	.word	0x00000110


	//   ....[3]....
        /*0098*/ 	.word	0x00000130


	//   ....[4]....
        /*009c*/ 	.word	0x00000150


	//   ....[5]....
        /*00a0*/ 	.word	0x000001d0


	//----- nvinfo : EIATTR_EXIT_INSTR_OFFSETS
	.align		4
.L_23:
        /*00a4*/ 	.byte	0x04, 0x1c
        /*00a6*/ 	.short	(.L_25 - .L_24)


	//   ....[0]....
.L_24:
        /*00a8*/ 	.word	0x00000340


	//----- nvinfo : EIATTR_REQNTID
	.align		4
.L_25:
        /*00ac*/ 	.byte	0x04, 0x10
        /*00ae*/ 	.short	(.L_27 - .L_26)
.L_26:
        /*00b0*/ 	.word	0x00000040
        /*00b4*/ 	.word	0x00000001
        /*00b8*/ 	.word	0x00000001
.L_27:


//--------------------- .nv.callgraph             --------------------------
	.section	.nv.callgraph,"",@"SHT_CUDA_CALLGRAPH"
	.align	4
	.sectionentsize	8
	.align		4
        /*0000*/ 	.word	0x00000000
	.align		4
        /*0004*/ 	.word	0xffffffff
	.align		4
        /*0008*/ 	.word	0x00000000
	.align		4
        /*000c*/ 	.word	0xfffffffe
	.align		4
        /*0010*/ 	.word	0x00000000
	.align		4
        /*0014*/ 	.word	0xfffffffd
	.align		4
        /*0018*/ 	.word	0x00000000
	.align		4
        /*001c*/ 	.word	0xfffffffc


//--------------------- .nv.rel.action            --------------------------
	.section	.nv.rel.action,"",@"SHT_CUDA_RELOCINFO"
	.align	8
	.sectionentsize	8
        /*0000*/ 	.byte	0x73, 0x00, 0x00, 0x00, 0x00, 0x00, 0x00, 0x00, 0x00, 0x00, 0x00, 0x11, 0x25, 0x00, 0x05, 0x36


//--------------------- .nv.constant0.triton_per_fused_add_mul_pow_reciprocal_select_sum_unsqueeze_25 --------------------------
	.section	.nv.constant0.triton_per_fused_add_mul_pow_reciprocal_select_sum_unsqueeze_25,"a",@progbits
	.sectionflags	@""
	.align	4
.nv.constant0.triton_per_fused_add_mul_pow_reciprocal_select_sum_unsqueeze_25:
	.zero		392


//--------------------- .text.triton_per_fused_add_mul_pow_reciprocal_select_sum_unsqueeze_25 --------------------------
	.section	.text.triton_per_fused_add_mul_pow_reciprocal_select_sum_unsqueeze_25,"ax",@progbits
	.sectionflags	@"SHF_BARRIERS=1"
	.sectioninfo	@"SHI_REGISTERS=18"
	.align	128
        .global         triton_per_fused_add_mul_pow_reciprocal_select_sum_unsqueeze_25
        .type           triton_per_fused_add_mul_pow_reciprocal_select_sum_unsqueeze_25,@function
        .size           triton_per_fused_add_mul_pow_reciprocal_select_sum_unsqueeze_25,(.L_x_1 - triton_per_fused_add_mul_pow_reciprocal_select_sum_unsqueeze_25)
        .other          triton_per_fused_add_mul_pow_reciprocal_select_sum_unsqueeze_25,@"STO_CUDA_ENTRY STV_DEFAULT"
triton_per_fused_add_mul_pow_reciprocal_select_sum_unsqueeze_25:
.text.triton_per_fused_add_mul_pow_reciprocal_select_sum_unsqueeze_25:
[----:B------:R-:W-:Y:S02]  /*0000*/  MOV R1, c[0x0][0x28] ;  /* 0x00000a0000017a02 */ /* 0x000fe40000000f00 */
[----:B------:R-:W0:Y:S01]  /*0010*/  S2R R13, SR_TID.X ;  /* 0x00000000000d7919 */ /* 0x000e220000002100 */
[----:B------:R-:W-:Y:S01]  /*0020*/  MOV R15, 0x4 ;  /* 0x00000004000f7802 */ /* 0x000fe20000000f00 */
[----:B------:R-:W-:Y:S01]  /*0030*/  ULDC.64 UR4, c[0x0][0x118] ;  /* 0x0000460000047ab9 */ /* 0x000fe20000000a00 */
[----:B0-----:R-:W-:-:S05]  /*0040*/  LOP3.LUT R4, R13, 0x3f, RZ, 0xc0, !PT ;  /* 0x0000003f0d047812 */ /* 0x001fca00078ec0ff */
[----:B------:R-:W-:-:S05]  /*0050*/  IMAD.WIDE.U32 R2, R4, R15, c[0x0][0x168] ;  /* 0x00005a0004027625 */ /* 0x000fca00078e000f */
[----:B------:R0:W2:Y:S01]  /*0060*/  LDG.E R0, [R2.64+0x1300] ;  /* 0x0013000402007981 */ /* 0x0000a2000c1e1900 */
[C---:B------:R-:W-:Y:S02]  /*0070*/  LOP3.LUT P0, RZ, R13.reuse, 0x1f, RZ, 0xc0, !PT ;  /* 0x0000001f0dff7812 */ /* 0x040fe4000780c0ff */
[----:B------:R-:W-:Y:S02]  /*0080*/  ISETP.GE.AND P1, PT, R13, 0x2, PT ;  /* 0x000000020d00780c */ /* 0x000fe40003f26270 */
[----:B0-----:R-:W-:-:S04]  /*0090*/  SHF.R.U32.HI R2, RZ, 0x3, R13 ;  /* 0x00000003ff027819 */ /* 0x001fc8000001160d */
[----:B------:R-:W-:Y:S01]  /*00a0*/  LOP3.LUT R3, R2, 0x4, RZ, 0xc0, !PT ;  /* 0x0000000402037812 */ /* 0x000fe200078ec0ff */
[----:B--2---:R-:W-:-:S06]  /*00b0*/  FMUL R5, R0, R0 ;  /* 0x0000000000057220 */ /* 0x004fcc0000400000 */
[----:B------:R-:W0:Y:S02]  /*00c0*/  SHFL.BFLY PT, R5, R5, 0x10, 0x1f ;  /* 0x0e001f0005057f89 */ /* 0x000e2400000e0000 */
[----:B0-----:R-:W-:Y:S01]  /*00d0*/  FFMA R6, R0, R0, R5 ;  /* 0x0000000000067223 */ /* 0x001fe20000000005 */
[----:B------:R-:W-:-:S04]  /*00e0*/  LOP3.LUT R5, R13, 0x1, RZ, 0xc0, !PT ;  /* 0x000000010d057812 */ /* 0x000fc800078ec0ff */
[----:B------:R-:W0:Y:S02]  /*00f0*/  SHFL.BFLY PT, R7, R6, 0x8, 0x1f ;  /* 0x0d001f0006077f89 */ /* 0x000e2400000e0000 */
[----:B0-----:R-:W-:-:S05]  /*0100*/  FADD R7, R6, R7 ;  /* 0x0000000706077221 */ /* 0x001fca0000000000 */
[----:B------:R-:W0:Y:S02]  /*0110*/  SHFL.BFLY PT, R8, R7, 0x4, 0x1f ;  /* 0x0c801f0007087f89 */ /* 0x000e2400000e0000 */
[----:B0-----:R-:W-:-:S05]  /*0120*/  FADD R8, R7, R8 ;  /* 0x0000000807087221 */ /* 0x001fca0000000000 */
[----:B------:R-:W0:Y:S02]  /*0130*/  SHFL.BFLY PT, R9, R8, 0x2, 0x1f ;  /* 0x0c401f0008097f89 */ /* 0x000e2400000e0000 */
[----:B0-----:R-:W-:-:S05]  /*0140*/  FADD R9, R8, R9 ;  /* 0x0000000908097221 */ /* 0x001fca0000000000 */
[----:B------:R-:W0:Y:S02]  /*0150*/  SHFL.BFLY PT, R10, R9, 0x1, 0x1f ;  /* 0x0c201f00090a7f89 */ /* 0x000e2400000e0000 */
[----:B0-----:R-:W-:-:S05]  /*0160*/  FADD R10, R9, R10 ;  /* 0x0000000a090a7221 */ /* 0x001fca0000000000 */
[----:B------:R0:W-:Y:S04]  /*0170*/  @!P0 STS [R3], R10 ;  /* 0x0000000a03008388 */ /* 0x0001e80000000800 */
[----:B------:R-:W-:Y:S01]  /*0180*/  BAR.SYNC.DEFER_BLOCKING 0x0 ;  /* 0x0000000000007b1d */ /* 0x000fe20000010000 */
[----:B------:R-:W-:-:S04]  /*0190*/  ISETP.NE.U32.AND P0, PT, R5, 0x1, PT ;  /* 0x000000010500780c */ /* 0x000fc80003f05070 */
[----:B------:R-:W-:Y:S02]  /*01a0*/  ISETP.LT.AND P0, PT, R13, 0x2, P0 ;  /* 0x000000020d00780c */ /* 0x000fe40000701270 */
[----:B0-----:R-:W-:Y:S01]  /*01b0*/  MOV R3, 0x3e800000 ;  /* 0x3e80000000037802 */ /* 0x001fe20000000f00 */
[----:B------:R-:W0:Y:S04]  /*01c0*/  @!P1 LDS R11, [R13.X4] ;  /* 0x000000000d0b9984 */ /* 0x000e280000004800 */
[----:B0-----:R-:W0:Y:S02]  /*01d0*/  SHFL.BFLY PT, R2, R11, 0x1, 0x1f ;  /* 0x0c201f000b027f89 */ /* 0x001e2400000e0000 */
[----:B0-----:R-:W-:-:S05]  /*01e0*/  FADD R2, R11, R2 ;  /* 0x000000020b027221 */ /* 0x001fca0000000000 */
[----:B------:R-:W-:Y:S04]  /*01f0*/  @P0 STS [R13.X4], R2 ;  /* 0x000000020d000388 */ /* 0x000fe80000004800 */
[----:B------:R-:W-:Y:S06]  /*0200*/  BAR.SYNC.DEFER_BLOCKING 0x0 ;  /* 0x0000000000007b1d */ /* 0x000fec0000010000 */
[----:B------:R-:W0:Y:S02]  /*0210*/  LDS R5, [RZ] ;  /* 0x00000000ff057984 */ /* 0x000e240000000800 */
[----:B0-----:R-:W-:-:S02]  /*0220*/  FADD R6, R5, 9.9999999392252902908e-09 ;  /* 0x322bcc7705067421 */ /* 0x001fc40000000000 */
[----:B------:R-:W-:Y:S03]  /*0230*/  BAR.SYNC.DEFER_BLOCKING 0x0 ;  /* 0x0000000000007b1d */ /* 0x000fe60000010000 */
[C---:B------:R-:W-:Y:S02]  /*0240*/  FSETP.GT.AND P1, PT, |R6|.reuse, 8.50705917302346158658e+37, PT ;  /* 0x7e8000000600780b */ /* 0x040fe40003f24200 */
[----:B------:R-:W-:Y:S02]  /*0250*/  FSETP.GEU.AND P0, PT, |R6|, 1.175494350822287508e-38, PT ;  /* 0x008000000600780b */ /* 0x000fe40003f0e200 */
[----:B------:R-:W-:-:S09]  /*0260*/  FSEL R3, R3, 1, P1 ;  /* 0x3f80000003037808 */ /* 0x000fd20000800000 */
[----:B------:R-:W-:Y:S01]  /*0270*/  @P1 FMUL R6, R6, 0.25 ;  /* 0x3e80000006061820 */ /* 0x000fe20000400000 */
[C---:B------:R-:W-:Y:S01]  /*0280*/  ISETP.NE.AND P1, PT, R4.reuse, RZ, PT ;  /* 0x000000ff0400720c */ /* 0x040fe20003f25270 */
[----:B------:R-:W-:Y:S01]  /*0290*/  @!P0 FMUL R3, R3, 16777216 ;  /* 0x4b80000003038820 */ /* 0x000fe20000400000 */
[----:B------:R-:W-:Y:S01]  /*02a0*/  IMAD.WIDE.U32 R4, R4, R15, c[0x0][0x170] ;  /* 0x00005c0004047625 */ /* 0x000fe200078e000f */
[----:B------:R-:W-:-:S06]  /*02b0*/  @!P0 FMUL R6, R6, 16777216 ;  /* 0x4b80000006068820 */ /* 0x000fcc0000400000 */
[----:B------:R-:W0:Y:S04]  /*02c0*/  MUFU.RCP R6, R6 ;  /* 0x0000000600067308 */ /* 0x000e280000001000 */
[----:B------:R-:W-:Y:S01]  /*02d0*/  @!P1 MOV R2, c[0x0][0x160] ;  /* 0x0000580000029a02 */ /* 0x000fe20000000f00 */
[----:B0-----:R-:W-:Y:S01]  /*02e0*/  FMUL R7, R6, R3 ;  /* 0x0000000306077220 */ /* 0x001fe20000400000 */
[----:B------:R-:W-:-:S03]  /*02f0*/  @!P1 MOV R3, c[0x0][0x164] ;  /* 0x0000590000039a02 */ /* 0x000fc60000000f00 */
[----:B------:R-:W-:Y:S02]  /*0300*/  FADD R9, R7, R7 ;  /* 0x0000000707097221 */ /* 0x000fe40000000000 */
[----:B------:R-:W-:Y:S02]  /*0310*/  @!P1 STG.E [R2.64], R7 ;  /* 0x0000000702009986 */ /* 0x000fe4000c101904 */
[----:B------:R-:W-:-:S05]  /*0320*/  FMUL R9, R0, R9 ;  /* 0x0000000900097220 */ /* 0x000fca0000400000 */
[----:B------:R-:W-:Y:S01]  /*0330*/  STG.E [R4.64], R9 ;  /* 0x0000000904007986 */ /* 0x000fe2000c101904 */
[----:B------:R-:W-:Y:S05]  /*0340*/  EXIT ;  /* 0x000000000000794d */ /* 0x000fea0003800000 */
.L_x_0:
[----:B------:R-:W-:-:S00]  /*0350*/  BRA `(.L_x_0) ;  /* 0xfffffff000007947 */ /* 0x000fc0000383ffff */
[----:B------:R-:W-:-:S00]  /*0360*/  NOP ;  /* 0x0000000000007918 */ /* 0x000fc00000000000 */
        /* <DEDUP_REMOVED lines=9> */
.L_x_1:


//--------------------- .nv.shared.triton_per_fused_add_mul_pow_reciprocal_select_sum_unsqueeze_25 --------------------------
	.section	.nv.shared.triton_per_fused_add_mul_pow_reciprocal_select_sum_unsqueeze_25,"aw",@nobits
	.sectionflags	@""
	.align	16
